//
// Generated by NVIDIA NVVM Compiler
//
// Compiler Build ID: CL-36424714
// Cuda compilation tools, release 13.0, V13.0.88
// Based on NVVM 20.0.0
//

.version 9.0
.target sm_100
.address_size 64

	// .globl	_Z16transpose_matrixPiS_i
// _ZZ16transpose_matrixPiS_iE12shared_input has been demoted
// _ZZ16transpose_matrixPiS_iE13shared_output has been demoted

.visible .entry _Z16transpose_matrixPiS_i(
	.param .u64 .ptr .align 1 _Z16transpose_matrixPiS_i_param_0,
	.param .u64 .ptr .align 1 _Z16transpose_matrixPiS_i_param_1,
	.param .u32 _Z16transpose_matrixPiS_i_param_2
)
{
	.reg .pred 	%p<2>;
	.reg .b32 	%r<108>;
	.reg .b64 	%rd<10>;
	// demoted variable
	.shared .align 4 .b8 _ZZ16transpose_matrixPiS_iE12shared_input[8100];
	// demoted variable
	.shared .align 4 .b8 _ZZ16transpose_matrixPiS_iE13shared_output[8100];
	ld.param.u64 	%rd2, [_Z16transpose_matrixPiS_i_param_0];
	ld.param.u32 	%r6, [_Z16transpose_matrixPiS_i_param_2];
	cvta.to.global.u64 	%rd3, %rd2;
	mov.u32 	%r1, %tid.x;
	mov.u32 	%r7, %ctaid.x;
	div.s32 	%r2, %r7, %r6;
	mul.lo.s32 	%r8, %r2, %r6;
	sub.s32 	%r3, %r7, %r8;
	mul.lo.s32 	%r9, %r1, 2025;
	mad.lo.s32 	%r4, %r2, 91125, %r9;
	mad.lo.s32 	%r10, %r3, 45, %r4;
	mov.u32 	%r11, _ZZ16transpose_matrixPiS_iE12shared_input;
	mad.lo.s32 	%r12, %r1, 180, %r11;
	mul.wide.s32 	%rd4, %r10, 4;
	add.s64 	%rd5, %rd3, %rd4;
	ld.global.u32 	%r13, [%rd5];
	st.shared.u32 	[%r12], %r13;
	ld.global.u32 	%r14, [%rd5+4];
	st.shared.u32 	[%r12+4], %r14;
	ld.global.u32 	%r15, [%rd5+8];
	st.shared.u32 	[%r12+8], %r15;
	ld.global.u32 	%r16, [%rd5+12];
	st.shared.u32 	[%r12+12], %r16;
	ld.global.u32 	%r17, [%rd5+16];
	st.shared.u32 	[%r12+16], %r17;
	ld.global.u32 	%r18, [%rd5+20];
	st.shared.u32 	[%r12+20], %r18;
	ld.global.u32 	%r19, [%rd5+24];
	st.shared.u32 	[%r12+24], %r19;
	ld.global.u32 	%r20, [%rd5+28];
	st.shared.u32 	[%r12+28], %r20;
	ld.global.u32 	%r21, [%rd5+32];
	st.shared.u32 	[%r12+32], %r21;
	ld.global.u32 	%r22, [%rd5+36];
	st.shared.u32 	[%r12+36], %r22;
	ld.global.u32 	%r23, [%rd5+40];
	st.shared.u32 	[%r12+40], %r23;
	ld.global.u32 	%r24, [%rd5+44];
	st.shared.u32 	[%r12+44], %r24;
	ld.global.u32 	%r25, [%rd5+48];
	st.shared.u32 	[%r12+48], %r25;
	ld.global.u32 	%r26, [%rd5+52];
	st.shared.u32 	[%r12+52], %r26;
	ld.global.u32 	%r27, [%rd5+56];
	st.shared.u32 	[%r12+56], %r27;
	ld.global.u32 	%r28, [%rd5+60];
	st.shared.u32 	[%r12+60], %r28;
	ld.global.u32 	%r29, [%rd5+64];
	st.shared.u32 	[%r12+64], %r29;
	ld.global.u32 	%r30, [%rd5+68];
	st.shared.u32 	[%r12+68], %r30;
	ld.global.u32 	%r31, [%rd5+72];
	st.shared.u32 	[%r12+72], %r31;
	ld.global.u32 	%r32, [%rd5+76];
	st.shared.u32 	[%r12+76], %r32;
	ld.global.u32 	%r33, [%rd5+80];
	st.shared.u32 	[%r12+80], %r33;
	ld.global.u32 	%r34, [%rd5+84];
	st.shared.u32 	[%r12+84], %r34;
	ld.global.u32 	%r35, [%rd5+88];
	st.shared.u32 	[%r12+88], %r35;
	ld.global.u32 	%r36, [%rd5+92];
	st.shared.u32 	[%r12+92], %r36;
	ld.global.u32 	%r37, [%rd5+96];
	st.shared.u32 	[%r12+96], %r37;
	ld.global.u32 	%r38, [%rd5+100];
	st.shared.u32 	[%r12+100], %r38;
	ld.global.u32 	%r39, [%rd5+104];
	st.shared.u32 	[%r12+104], %r39;
	ld.global.u32 	%r40, [%rd5+108];
	st.shared.u32 	[%r12+108], %r40;
	ld.global.u32 	%r41, [%rd5+112];
	st.shared.u32 	[%r12+112], %r41;
	ld.global.u32 	%r42, [%rd5+116];
	st.shared.u32 	[%r12+116], %r42;
	ld.global.u32 	%r43, [%rd5+120];
	st.shared.u32 	[%r12+120], %r43;
	ld.global.u32 	%r44, [%rd5+124];
	st.shared.u32 	[%r12+124], %r44;
	ld.global.u32 	%r45, [%rd5+128];
	st.shared.u32 	[%r12+128], %r45;
	ld.global.u32 	%r46, [%rd5+132];
	st.shared.u32 	[%r12+132], %r46;
	ld.global.u32 	%r47, [%rd5+136];
	st.shared.u32 	[%r12+136], %r47;
	ld.global.u32 	%r48, [%rd5+140];
	st.shared.u32 	[%r12+140], %r48;
	ld.global.u32 	%r49, [%rd5+144];
	st.shared.u32 	[%r12+144], %r49;
	ld.global.u32 	%r50, [%rd5+148];
	st.shared.u32 	[%r12+148], %r50;
	ld.global.u32 	%r51, [%rd5+152];
	st.shared.u32 	[%r12+152], %r51;
	ld.global.u32 	%r52, [%rd5+156];
	st.shared.u32 	[%r12+156], %r52;
	ld.global.u32 	%r53, [%rd5+160];
	st.shared.u32 	[%r12+160], %r53;
	ld.global.u32 	%r54, [%rd5+164];
	st.shared.u32 	[%r12+164], %r54;
	ld.global.u32 	%r55, [%rd5+168];
	st.shared.u32 	[%r12+168], %r55;
	ld.global.u32 	%r56, [%rd5+172];
	st.shared.u32 	[%r12+172], %r56;
	ld.global.u32 	%r57, [%rd5+176];
	st.shared.u32 	[%r12+176], %r57;
	shl.b32 	%r58, %r1, 2;
	mov.u32 	%r59, _ZZ16transpose_matrixPiS_iE13shared_output;
	add.s32 	%r5, %r59, %r58;
	st.shared.u32 	[%r5], %r13;
	st.shared.u32 	[%r5+180], %r14;
	st.shared.u32 	[%r5+360], %r15;
	st.shared.u32 	[%r5+540], %r16;
	st.shared.u32 	[%r5+720], %r17;
	st.shared.u32 	[%r5+900], %r18;
	st.shared.u32 	[%r5+1080], %r19;
	st.shared.u32 	[%r5+1260], %r20;
	st.shared.u32 	[%r5+1440], %r21;
	st.shared.u32 	[%r5+1620], %r22;
	st.shared.u32 	[%r5+1800], %r23;
	st.shared.u32 	[%r5+1980], %r24;
	st.shared.u32 	[%r5+2160], %r25;
	st.shared.u32 	[%r5+2340], %r26;
	st.shared.u32 	[%r5+2520], %r27;
	st.shared.u32 	[%r5+2700], %r28;
	st.shared.u32 	[%r5+2880], %r29;
	st.shared.u32 	[%r5+3060], %r30;
	st.shared.u32 	[%r5+3240], %r31;
	st.shared.u32 	[%r5+3420], %r32;
	st.shared.u32 	[%r5+3600], %r33;
	st.shared.u32 	[%r5+3780], %r34;
	st.shared.u32 	[%r5+3960], %r35;
	st.shared.u32 	[%r5+4140], %r36;
	st.shared.u32 	[%r5+4320], %r37;
	st.shared.u32 	[%r5+4500], %r38;
	st.shared.u32 	[%r5+4680], %r39;
	st.shared.u32 	[%r5+4860], %r40;
	st.shared.u32 	[%r5+5040], %r41;
	st.shared.u32 	[%r5+5220], %r42;
	st.shared.u32 	[%r5+5400], %r43;
	st.shared.u32 	[%r5+5580], %r44;
	st.shared.u32 	[%r5+5760], %r45;
	st.shared.u32 	[%r5+5940], %r46;
	st.shared.u32 	[%r5+6120], %r47;
	st.shared.u32 	[%r5+6300], %r48;
	st.shared.u32 	[%r5+6480], %r49;
	st.shared.u32 	[%r5+6660], %r50;
	st.shared.u32 	[%r5+6840], %r51;
	st.shared.u32 	[%r5+7020], %r52;
	st.shared.u32 	[%r5+7200], %r53;
	st.shared.u32 	[%r5+7380], %r54;
	st.shared.u32 	[%r5+7560], %r55;
	st.shared.u32 	[%r5+7740], %r56;
	st.shared.u32 	[%r5+7920], %r57;
	bar.sync 	0;
	setp.ne.s32 	%p1, %r7, 0;
	@%p1 bra 	$L__BB0_2;
	ld.param.u64 	%rd9, [_Z16transpose_matrixPiS_i_param_1];
	cvta.to.global.u64 	%rd6, %rd9;
	mad.lo.s32 	%r60, %r2, -91080, %r4;
	mad.lo.s32 	%r61, %r3, 91125, %r60;
	mad.lo.s32 	%r62, %r1, 176, %r5;
	ld.shared.u32 	%r63, [%r62];
	mul.wide.u32 	%rd7, %r61, 4;
	add.s64 	%rd8, %rd6, %rd7;
	st.global.u32 	[%rd8], %r63;
	ld.shared.u32 	%r64, [%r62+4];
	st.global.u32 	[%rd8+4], %r64;
	ld.shared.u32 	%r65, [%r62+8];
	st.global.u32 	[%rd8+8], %r65;
	ld.shared.u32 	%r66, [%r62+12];
	st.global.u32 	[%rd8+12], %r66;
	ld.shared.u32 	%r67, [%r62+16];
	st.global.u32 	[%rd8+16], %r67;
	ld.shared.u32 	%r68, [%r62+20];
	st.global.u32 	[%rd8+20], %r68;
	ld.shared.u32 	%r69, [%r62+24];
	st.global.u32 	[%rd8+24], %r69;
	ld.shared.u32 	%r70, [%r62+28];
	st.global.u32 	[%rd8+28], %r70;
	ld.shared.u32 	%r71, [%r62+32];
	st.global.u32 	[%rd8+32], %r71;
	ld.shared.u32 	%r72, [%r62+36];
	st.global.u32 	[%rd8+36], %r72;
	ld.shared.u32 	%r73, [%r62+40];
	st.global.u32 	[%rd8+40], %r73;
	ld.shared.u32 	%r74, [%r62+44];
	st.global.u32 	[%rd8+44], %r74;
	ld.shared.u32 	%r75, [%r62+48];
	st.global.u32 	[%rd8+48], %r75;
	ld.shared.u32 	%r76, [%r62+52];
	st.global.u32 	[%rd8+52], %r76;
	ld.shared.u32 	%r77, [%r62+56];
	st.global.u32 	[%rd8+56], %r77;
	ld.shared.u32 	%r78, [%r62+60];
	st.global.u32 	[%rd8+60], %r78;
	ld.shared.u32 	%r79, [%r62+64];
	st.global.u32 	[%rd8+64], %r79;
	ld.shared.u32 	%r80, [%r62+68];
	st.global.u32 	[%rd8+68], %r80;
	ld.shared.u32 	%r81, [%r62+72];
	st.global.u32 	[%rd8+72], %r81;
	ld.shared.u32 	%r82, [%r62+76];
	st.global.u32 	[%rd8+76], %r82;
	ld.shared.u32 	%r83, [%r62+80];
	st.global.u32 	[%rd8+80], %r83;
	ld.shared.u32 	%r84, [%r62+84];
	st.global.u32 	[%rd8+84], %r84;
	ld.shared.u32 	%r85, [%r62+88];
	st.global.u32 	[%rd8+88], %r85;
	ld.shared.u32 	%r86, [%r62+92];
	st.global.u32 	[%rd8+92], %r86;
	ld.shared.u32 	%r87, [%r62+96];
	st.global.u32 	[%rd8+96], %r87;
	ld.shared.u32 	%r88, [%r62+100];
	st.global.u32 	[%rd8+100], %r88;
	ld.shared.u32 	%r89, [%r62+104];
	st.global.u32 	[%rd8+104], %r89;
	ld.shared.u32 	%r90, [%r62+108];
	st.global.u32 	[%rd8+108], %r90;
	ld.shared.u32 	%r91, [%r62+112];
	st.global.u32 	[%rd8+112], %r91;
	ld.shared.u32 	%r92, [%r62+116];
	st.global.u32 	[%rd8+116], %r92;
	ld.shared.u32 	%r93, [%r62+120];
	st.global.u32 	[%rd8+120], %r93;
	ld.shared.u32 	%r94, [%r62+124];
	st.global.u32 	[%rd8+124], %r94;
	ld.shared.u32 	%r95, [%r62+128];
	st.global.u32 	[%rd8+128], %r95;
	ld.shared.u32 	%r96, [%r62+132];
	st.global.u32 	[%rd8+132], %r96;
	ld.shared.u32 	%r97, [%r62+136];
	st.global.u32 	[%rd8+136], %r97;
	ld.shared.u32 	%r98, [%r62+140];
	st.global.u32 	[%rd8+140], %r98;
	ld.shared.u32 	%r99, [%r62+144];
	st.global.u32 	[%rd8+144], %r99;
	ld.shared.u32 	%r100, [%r62+148];
	st.global.u32 	[%rd8+148], %r100;
	ld.shared.u32 	%r101, [%r62+152];
	st.global.u32 	[%rd8+152], %r101;
	ld.shared.u32 	%r102, [%r62+156];
	st.global.u32 	[%rd8+156], %r102;
	ld.shared.u32 	%r103, [%r62+160];
	st.global.u32 	[%rd8+160], %r103;
	ld.shared.u32 	%r104, [%r62+164];
	st.global.u32 	[%rd8+164], %r104;
	ld.shared.u32 	%r105, [%r62+168];
	st.global.u32 	[%rd8+168], %r105;
	ld.shared.u32 	%r106, [%r62+172];
	st.global.u32 	[%rd8+172], %r106;
	ld.shared.u32 	%r107, [%r62+176];
	st.global.u32 	[%rd8+176], %r107;
$L__BB0_2:
	ret;

}
	// .globl	_Z11init_matrixPii
.visible .entry _Z11init_matrixPii(
	.param .u64 .ptr .align 1 _Z11init_matrixPii_param_0,
	.param .u32 _Z11init_matrixPii_param_1
)
{
	.reg .pred 	%p<11>;
	.reg .b32 	%r<43>;
	.reg .b64 	%rd<11>;

	ld.param.u64 	%rd2, [_Z11init_matrixPii_param_0];
	ld.param.u32 	%r15, [_Z11init_matrixPii_param_1];
	cvta.to.global.u64 	%rd1, %rd2;
	mov.u32 	%r16, %tid.x;
	mul.lo.s32 	%r1, %r16, 90;
	add.s32 	%r2, %r1, 90;
	setp.gt.s32 	%p1, %r2, %r15;
	sub.s32 	%r17, %r15, %r1;
	selp.b32 	%r3, %r17, 90, %p1;
	mov.u32 	%r18, %ctaid.x;
	mad.lo.s32 	%r4, %r18, 23040, %r1;
	setp.lt.s32 	%p2, %r3, 1;
	@%p2 bra 	$L__BB1_12;
	min.s32 	%r20, %r15, %r2;
	and.b32  	%r5, %r3, 7;
	sub.s32 	%r21, %r1, %r20;
	setp.gt.u32 	%p3, %r21, -8;
	mov.b32 	%r41, 0;
	@%p3 bra 	$L__BB1_4;
	and.b32  	%r41, %r3, 2147483640;
	mov.b32 	%r39, 0;
$L__BB1_3:
	.pragma "nounroll";
	add.s32 	%r23, %r4, %r39;
	mul.wide.s32 	%rd3, %r23, 4;
	add.s64 	%rd4, %rd1, %rd3;
	st.global.u32 	[%rd4], %r23;
	add.s32 	%r24, %r23, 1;
	st.global.u32 	[%rd4+4], %r24;
	add.s32 	%r25, %r23, 2;
	st.global.u32 	[%rd4+8], %r25;
	add.s32 	%r26, %r23, 3;
	st.global.u32 	[%rd4+12], %r26;
	add.s32 	%r27, %r23, 4;
	st.global.u32 	[%rd4+16], %r27;
	add.s32 	%r28, %r23, 5;
	st.global.u32 	[%rd4+20], %r28;
	add.s32 	%r29, %r23, 6;
	st.global.u32 	[%rd4+24], %r29;
	add.s32 	%r30, %r23, 7;
	st.global.u32 	[%rd4+28], %r30;
	add.s32 	%r39, %r39, 8;
	setp.ne.s32 	%p4, %r39, %r41;
	@%p4 bra 	$L__BB1_3;
$L__BB1_4:
	setp.eq.s32 	%p5, %r5, 0;
	@%p5 bra 	$L__BB1_12;
	and.b32  	%r10, %r3, 3;
	setp.lt.u32 	%p6, %r5, 4;
	@%p6 bra 	$L__BB1_7;
	add.s32 	%r31, %r4, %r41;
	mul.wide.s32 	%rd5, %r31, 4;
	add.s64 	%rd6, %rd1, %rd5;
	st.global.u32 	[%rd6], %r31;
	add.s32 	%r32, %r31, 1;
	st.global.u32 	[%rd6+4], %r32;
	add.s32 	%r33, %r31, 2;
	st.global.u32 	[%rd6+8], %r33;
	add.s32 	%r34, %r31, 3;
	st.global.u32 	[%rd6+12], %r34;
	add.s32 	%r41, %r41, 4;
$L__BB1_7:
	setp.eq.s32 	%p7, %r10, 0;
	@%p7 bra 	$L__BB1_12;
	setp.eq.s32 	%p8, %r10, 1;
	@%p8 bra 	$L__BB1_10;
	add.s32 	%r35, %r4, %r41;
	mul.wide.s32 	%rd7, %r35, 4;
	add.s64 	%rd8, %rd1, %rd7;
	st.global.u32 	[%rd8], %r35;
	add.s32 	%r36, %r35, 1;
	st.global.u32 	[%rd8+4], %r36;
	add.s32 	%r41, %r41, 2;
$L__BB1_10:
	and.b32  	%r37, %r3, 1;
	setp.eq.b32 	%p9, %r37, 1;
	not.pred 	%p10, %p9;
	@%p10 bra 	$L__BB1_12;
	add.s32 	%r38, %r4, %r41;
	mul.wide.s32 	%rd9, %r38, 4;
	add.s64 	%rd10, %rd1, %rd9;
	st.global.u32 	[%rd10], %r38;
$L__BB1_12:
	ret;

}


// ===== COMPILED SASS (sm_100) =====

	.target	sm_100

	.elftype	@"ET_EXEC"


//--------------------- .note.nv.tkinfo           --------------------------
	.section	.note.nv.tkinfo,"",@"SHT_NOTE"
	.sectionflags	@"SHF_NOTE_NV_TKINFO"
	.tkinfo
        /*0018*/ 	.word	0x00000002
        /*0030*/ 	.string	""
        /*0030*/ 	.string	"ptxas"
        /*0030*/ 	.string	"Cuda compilation tools, release 13.0, V13.0.88"
        /*0030*/ 	.string	"Build cuda_13.0.r13.0/compiler.36424714_0"
        /*0030*/ 	.string	"-arch sm_100 -m 64 "



//--------------------- .note.nv.cuinfo           --------------------------
	.section	.note.nv.cuinfo,"",@"SHT_NOTE"
	.sectionflags	@"SHF_NOTE_NV_CUINFO"
        /*0018*/ 	.short	0x0002
        /*001a*/ 	.short	0x0064
        /*001c*/ 	.short	0x0082
	.zero		2


//--------------------- .nv.info                  --------------------------
	.section	.nv.info,"",@"SHT_CUDA_INFO"
	.align	4


	//----- nvinfo : EIATTR_REGCOUNT
	.align		4
        /*0000*/ 	.byte	0x04, 0x2f
        /*0002*/ 	.short	(.L_1 - .L_0)
	.align		4
.L_0:
        /*0004*/ 	.word	index@(_Z16transpose_matrixPiS_i)
        /*0008*/ 	.word	0x00000038


	//----- nvinfo : EIATTR_FRAME_SIZE
	.align		4
.L_1:
        /*000c*/ 	.byte	0x04, 0x11
        /*000e*/ 	.short	(.L_3 - .L_2)
	.align		4
.L_2:
        /*0010*/ 	.word	index@(_Z16transpose_matrixPiS_i)
        /*0014*/ 	.word	0x00000000


	//----- nvinfo : EIATTR_REGCOUNT
	.align		4
.L_3:
        /*0018*/ 	.byte	0x04, 0x2f
        /*001a*/ 	.short	(.L_5 - .L_4)
	.align		4
.L_4:
        /*001c*/ 	.word	index@(_Z11init_matrixPii)
        /*0020*/ 	.word	0x0000001a


	//----- nvinfo : EIATTR_FRAME_SIZE
	.align		4
.L_5:
        /*0024*/ 	.byte	0x04, 0x11
        /*0026*/ 	.short	(.L_7 - .L_6)
	.align		4
.L_6:
        /*0028*/ 	.word	index@(_Z11init_matrixPii)
        /*002c*/ 	.word	0x00000000


	//----- nvinfo : EIATTR_MIN_STACK_SIZE
	.align		4
.L_7:
        /*0030*/ 	.byte	0x04, 0x12
        /*0032*/ 	.short	(.L_9 - .L_8)
	.align		4
.L_8:
        /*0034*/ 	.word	index@(_Z11init_matrixPii)
        /*0038*/ 	.word	0x00000000


	//----- nvinfo : EIATTR_MIN_STACK_SIZE
	.align		4
.L_9:
        /*003c*/ 	.byte	0x04, 0x12
        /*003e*/ 	.short	(.L_11 - .L_10)
	.align		4
.L_10:
        /*0040*/ 	.word	index@(_Z16transpose_matrixPiS_i)
        /*0044*/ 	.word	0x00000000
.L_11:


//--------------------- .nv.compat                --------------------------
	.section	.nv.compat,"",@"SHT_CUDA_COMPAT_INFO"
	.align	4
        /*0000*/ 	.byte	0x02, 0x09, 0x00, 0x00, 0x02, 0x02, 0x01, 0x00, 0x02, 0x05, 0x05, 0x00, 0x03, 0x07, 0x01, 0x01
        /*0010*/ 	.byte	0x02, 0x03, 0x00, 0x00, 0x02, 0x06, 0x01, 0x00, 0x04, 0x0b, 0x08, 0x00, 0x09, 0x00, 0x00, 0x00
        /*0020*/ 	.byte	0x00, 0x00, 0x00, 0x00


//--------------------- .nv.info._Z11init_matrixPii --------------------------
	.section	.nv.info._Z11init_matrixPii,"",@"SHT_CUDA_INFO"
	.sectionflags	@""
	.align	4


	//----- nvinfo : EIATTR_CUDA_API_VERSION
	.align		4
        /*0000*/ 	.byte	0x04, 0x37
        /*0002*/ 	.short	(.L_13 - .L_12)
.L_12:
        /*0004*/ 	.word	0x00000082


	//----- nvinfo : EIATTR_KPARAM_INFO
	.align		4
.L_13:
        /*0008*/ 	.byte	0x04, 0x17
        /*000a*/ 	.short	(.L_15 - .L_14)
.L_14:
        /*000c*/ 	.word	0x00000000
        /*0010*/ 	.short	0x0001
        /*0012*/ 	.short	0x0008
        /*0014*/ 	.byte	0x00, 0xf0, 0x11, 0x00


	//----- nvinfo : EIATTR_KPARAM_INFO
	.align		4
.L_15:
        /*0018*/ 	.byte	0x04, 0x17
        /*001a*/ 	.short	(.L_17 - .L_16)
.L_16:
        /*001c*/ 	.word	0x00000000
        /*0020*/ 	.short	0x0000
        /*0022*/ 	.short	0x0000
        /*0024*/ 	.byte	0x00, 0xf5, 0x21, 0x00


	//----- nvinfo : EIATTR_SPARSE_MMA_MASK
	.align		4
.L_17:
        /*0028*/ 	.byte	0x03, 0x50
        /*002a*/ 	.short	0x0000


	//----- nvinfo : EIATTR_MAXREG_COUNT
	.align		4
        /*002c*/ 	.byte	0x03, 0x1b
        /*002e*/ 	.short	0x00ff


	//----- nvinfo : EIATTR_MERCURY_ISA_VERSION
	.align		4
        /*0030*/ 	.byte	0x03, 0x5f
        /*0032*/ 	.short	0x0101


	//----- nvinfo : EIATTR_VRC_CTA_INIT_COUNT
	.align		4
        /*0034*/ 	.byte	0x02, 0x4a
	.zero		1
	.zero		1


	//----- nvinfo : EIATTR_EXIT_INSTR_OFFSETS
	.align		4
        /*0038*/ 	.byte	0x04, 0x1c
        /*003a*/ 	.short	(.L_19 - .L_18)


	//   ....[0]....
.L_18:
        /*003c*/ 	.word	0x00000090


	//   ....[1]....
        /*0040*/ 	.word	0x000002d0


	//   ....[2]....
        /*0044*/ 	.word	0x000003f0


	//   ....[3]....
        /*0048*/ 	.word	0x00000490


	//   ....[4]....
        /*004c*/ 	.word	0x000004f0


	//----- nvinfo : EIATTR_CRS_STACK_SIZE
	.align		4
.L_19:
        /*0050*/ 	.byte	0x04, 0x1e
        /*0052*/ 	.short	(.L_21 - .L_20)
.L_20:
        /*0054*/ 	.word	0x00000000


	//----- nvinfo : EIATTR_CBANK_PARAM_SIZE
	.align		4
.L_21:
        /*0058*/ 	.byte	0x03, 0x19
        /*005a*/ 	.short	0x000c


	//----- nvinfo : EIATTR_PARAM_CBANK
	.align		4
        /*005c*/ 	.byte	0x04, 0x0a
        /*005e*/ 	.short	(.L_23 - .L_22)
	.align		4
.L_22:
        /*0060*/ 	.word	index@(.nv.constant0._Z11init_matrixPii)
        /*0064*/ 	.short	0x0380
        /*0066*/ 	.short	0x000c


	//----- nvinfo : EIATTR_SW_WAR
	.align		4
.L_23:
        /*0068*/ 	.byte	0x04, 0x36
        /*006a*/ 	.short	(.L_25 - .L_24)
.L_24:
        /*006c*/ 	.word	0x00000008
.L_25:


//--------------------- .nv.info._Z16transpose_matrixPiS_i --------------------------
	.section	.nv.info._Z16transpose_matrixPiS_i,"",@"SHT_CUDA_INFO"
	.sectionflags	@""
	.align	4


	//----- nvinfo : EIATTR_CUDA_API_VERSION
	.align		4
        /*0000*/ 	.byte	0x04, 0x37
        /*0002*/ 	.short	(.L_27 - .L_26)
.L_26:
        /*0004*/ 	.word	0x00000082


	//----- nvinfo : EIATTR_KPARAM_INFO
	.align		4
.L_27:
        /*0008*/ 	.byte	0x04, 0x17
        /*000a*/ 	.short	(.L_29 - .L_28)
.L_28:
        /*000c*/ 	.word	0x00000000
        /*0010*/ 	.short	0x0002
        /*0012*/ 	.short	0x0010
        /*0014*/ 	.byte	0x00, 0xf0, 0x11, 0x00


	//----- nvinfo : EIATTR_KPARAM_INFO
	.align		4
.L_29:
        /*0018*/ 	.byte	0x04, 0x17
        /*001a*/ 	.short	(.L_31 - .L_30)
.L_30:
        /*001c*/ 	.word	0x00000000
        /*0020*/ 	.short	0x0001
        /*0022*/ 	.short	0x0008
        /*0024*/ 	.byte	0x00, 0xf5, 0x21, 0x00


	//----- nvinfo : EIATTR_KPARAM_INFO
	.align		4
.L_31:
        /*0028*/ 	.byte	0x04, 0x17
        /*002a*/ 	.short	(.L_33 - .L_32)
.L_32:
        /*002c*/ 	.word	0x00000000
        /*0030*/ 	.short	0x0000
        /*0032*/ 	.short	0x0000
        /*0034*/ 	.byte	0x00, 0xf5, 0x21, 0x00


	//----- nvinfo : EIATTR_SPARSE_MMA_MASK
	.align		4
.L_33:
        /*0038*/ 	.byte	0x03, 0x50
        /*003a*/ 	.short	0x0000


	//----- nvinfo : EIATTR_MAXREG_COUNT
	.align		4
        /*003c*/ 	.byte	0x03, 0x1b
        /*003e*/ 	.short	0x00ff


	//----- nvinfo : EIATTR_NUM_BARRIERS
	.align		4
        /*0040*/ 	.byte	0x02, 0x4c
        /*0042*/ 	.byte	0x01
	.zero		1


	//----- nvinfo : EIATTR_MERCURY_ISA_VERSION
	.align		4
        /*0044*/ 	.byte	0x03, 0x5f
        /*0046*/ 	.short	0x0101


	//----- nvinfo : EIATTR_VRC_CTA_INIT_COUNT
	.align		4
        /*0048*/ 	.byte	0x02, 0x4a
	.zero		1
	.zero		1


	//----- nvinfo : EIATTR_EXIT_INSTR_OFFSETS
	.align		4
        /*004c*/ 	.byte	0x04, 0x1c
        /*004e*/ 	.short	(.L_35 - .L_34)


	//   ....[0]....
.L_34:
        /*0050*/ 	.word	0x00000b90


	//   ....[1]....
        /*0054*/ 	.word	0x000011d0


	//----- nvinfo : EIATTR_CBANK_PARAM_SIZE
	.align		4
.L_35:
        /*0058*/ 	.byte	0x03, 0x19
        /*005a*/ 	.short	0x0014


	//----- nvinfo : EIATTR_PARAM_CBANK
	.align		4
        /*005c*/ 	.byte	0x04, 0x0a
        /*005e*/ 	.short	(.L_37 - .L_36)
	.align		4
.L_36:
        /*0060*/ 	.word	index@(.nv.constant0._Z16transpose_matrixPiS_i)
        /*0064*/ 	.short	0x0380
        /*0066*/ 	.short	0x0014


	//----- nvinfo : EIATTR_SW_WAR
	.align		4
.L_37:
        /*0068*/ 	.byte	0x04, 0x36
        /*006a*/ 	.short	(.L_39 - .L_38)
.L_38:
        /*006c*/ 	.word	0x00000008
.L_39:


//--------------------- .nv.callgraph             --------------------------
	.section	.nv.callgraph,"",@"SHT_CUDA_CALLGRAPH"
	.align	4
	.sectionentsize	8
	.align		4
        /*0000*/ 	.word	0x00000000
	.align		4
        /*0004*/ 	.word	0xffffffff
	.align		4
        /*0008*/ 	.word	0x00000000
	.align		4
        /*000c*/ 	.word	0xfffffffe
	.align		4
        /*0010*/ 	.word	0x00000000
	.align		4
        /*0014*/ 	.word	0xfffffffd
	.align		4
        /*0018*/ 	.word	0x00000000
	.align		4
        /*001c*/ 	.word	0xfffffffc


//--------------------- .text._Z11init_matrixPii  --------------------------
	.section	.text._Z11init_matrixPii,"ax",@progbits
	.align	128
        .global         _Z11init_matrixPii
        .type           _Z11init_matrixPii,@function
        .size           _Z11init_matrixPii,(.L_x_7 - _Z11init_matrixPii)
        .other          _Z11init_matrixPii,@"STO_CUDA_ENTRY STV_DEFAULT"
_Z11init_matrixPii:
.text._Z11init_matrixPii:
[----:B------:R-:W-:Y:S01]  /*0000*/  LDC R1, c[0x0][0x37c] ;  /* 0x0000df00ff017b82 */ /* 0x000fe20000000800 */
[----:B------:R-:W0:Y:S01]  /*0010*/  S2R R2, SR_TID.X ;  /* 0x0000000000027919 */ /* 0x000e220000002100 */
[----:B------:R-:W1:Y:S01]  /*0020*/  LDCU UR4, c[0x0][0x388] ;  /* 0x00007100ff0477ac */ /* 0x000e620008000800 */
[----:B0-----:R-:W-:-:S04]  /*0030*/  IMAD R2, R2, 0x5a, RZ ;  /* 0x0000005a02027824 */ /* 0x001fc800078e02ff */
[C---:B------:R-:W-:Y:S01]  /*0040*/  VIADD R3, R2.reuse, 0x5a ;  /* 0x0000005a02037836 */ /* 0x040fe20000000000 */
[----:B-1----:R-:W-:-:S04]  /*0050*/  IADD3 R0, PT, PT, -R2, UR4, RZ ;  /* 0x0000000402007c10 */ /* 0x002fc8000fffe1ff */
[----:B------:R-:W-:-:S04]  /*0060*/  ISETP.GT.AND P0, PT, R3, UR4, PT ;  /* 0x0000000403007c0c */ /* 0x000fc8000bf04270 */
[----:B------:R-:W-:-:S04]  /*0070*/  SEL R0, R0, 0x5a, P0 ;  /* 0x0000005a00007807 */ /* 0x000fc80000000000 */
[----:B------:R-:W-:-:S13]  /*0080*/  ISETP.GE.AND P0, PT, R0, 0x1, PT ;  /* 0x000000010000780c */ /* 0x000fda0003f06270 */
[----:B------:R-:W-:Y:S05]  /*0090*/  @!P0 EXIT ;  /* 0x000000000000894d */ /* 0x000fea0003800000 */
[----:B------:R-:W0:Y:S01]  /*00a0*/  S2R R5, SR_CTAID.X ;  /* 0x0000000000057919 */ /* 0x000e220000002500 */
[----:B------:R-:W-:Y:S01]  /*00b0*/  VIMNMX R3, PT, PT, R3, UR4, PT ;  /* 0x0000000403037c48 */ /* 0x000fe2000bfe0100 */
[----:B------:R-:W1:Y:S01]  /*00c0*/  LDCU.64 UR4, c[0x0][0x358] ;  /* 0x00006b00ff0477ac */ /* 0x000e620008000a00 */
[----:B------:R-:W-:Y:S01]  /*00d0*/  LOP3.LUT R10, R0, 0x7, RZ, 0xc0, !PT ;  /* 0x00000007000a7812 */ /* 0x000fe200078ec0ff */
[----:B------:R-:W-:Y:S02]  /*00e0*/  BSSY.RECONVERGENT B0, `(.L_x_0) ;  /* 0x000001e000007945 */ /* 0x000fe40003800200 */
[----:B------:R-:W-:Y:S01]  /*00f0*/  IMAD.IADD R3, R2, 0x1, -R3 ;  /* 0x0000000102037824 */ /* 0x000fe200078e0a03 */
[----:B------:R-:W-:-:S04]  /*0100*/  ISETP.NE.AND P0, PT, R10, RZ, PT ;  /* 0x000000ff0a00720c */ /* 0x000fc80003f05270 */
[----:B------:R-:W-:Y:S01]  /*0110*/  ISETP.GT.U32.AND P1, PT, R3, -0x8, PT ;  /* 0xfffffff80300780c */ /* 0x000fe20003f24070 */
[----:B------:R-:W-:Y:S02]  /*0120*/  IMAD.MOV.U32 R3, RZ, RZ, RZ ;  /* 0x000000ffff037224 */ /* 0x000fe400078e00ff */
[----:B0-----:R-:W-:-:S10]  /*0130*/  IMAD R2, R5, 0x5a00, R2 ;  /* 0x00005a0005027824 */ /* 0x001fd400078e0202 */
[----:B-1----:R-:W-:Y:S05]  /*0140*/  @P1 BRA `(.L_x_1) ;  /* 0x00000000005c1947 */ /* 0x002fea0003800000 */
[----:B------:R-:W0:Y:S01]  /*0150*/  LDC.64 R4, c[0x0][0x380] ;  /* 0x0000e000ff047b82 */ /* 0x000e220000000a00 */
[----:B------:R-:W-:Y:S01]  /*0160*/  HFMA2 R8, -RZ, RZ, 0, 0 ;  /* 0x00000000ff087431 */ /* 0x000fe200000001ff */
[----:B------:R-:W-:-:S07]  /*0170*/  LOP3.LUT R3, R0, 0x7ffffff8, RZ, 0xc0, !PT ;  /* 0x7ffffff800037812 */ /* 0x000fce00078ec0ff */
.L_x_2:
[----:B-1----:R-:W-:Y:S01]  /*0180*/  IMAD.IADD R9, R2, 0x1, R8 ;  /* 0x0000000102097824 */ /* 0x002fe200078e0208 */
[----:B------:R-:W-:-:S03]  /*0190*/  IADD3 R8, PT, PT, R8, 0x8, RZ ;  /* 0x0000000808087810 */ /* 0x000fc60007ffe0ff */
[C---:B------:R-:W-:Y:S01]  /*01a0*/  VIADD R11, R9.reuse, 0x1 ;  /* 0x00000001090b7836 */ /* 0x040fe20000000000 */
[C---:B------:R-:W-:Y:S01]  /*01b0*/  IADD3 R13, PT, PT, R9.reuse, 0x2, RZ ;  /* 0x00000002090d7810 */ /* 0x040fe20007ffe0ff */
[C---:B0-----:R-:W-:Y:S01]  /*01c0*/  IMAD.WIDE R6, R9.reuse, 0x4, R4 ;  /* 0x0000000409067825 */ /* 0x041fe200078e0204 */
[C---:B------:R-:W-:Y:S02]  /*01d0*/  IADD3 R19, PT, PT, R9.reuse, 0x5, RZ ;  /* 0x0000000509137810 */ /* 0x040fe40007ffe0ff */
[----:B------:R-:W-:Y:S01]  /*01e0*/  ISETP.NE.AND P1, PT, R8, R3, PT ;  /* 0x000000030800720c */ /* 0x000fe20003f25270 */
[C---:B------:R-:W-:Y:S01]  /*01f0*/  VIADD R15, R9.reuse, 0x3 ;  /* 0x00000003090f7836 */ /* 0x040fe20000000000 */
[----:B------:R1:W-:Y:S01]  /*0200*/  STG.E desc[UR4][R6.64+0x4], R11 ;  /* 0x0000040b06007986 */ /* 0x0003e2000c101904 */
[C---:B------:R-:W-:Y:S02]  /*0210*/  VIADD R17, R9.reuse, 0x4 ;  /* 0x0000000409117836 */ /* 0x040fe40000000000 */
[C---:B------:R-:W-:Y:S01]  /*0220*/  VIADD R21, R9.reuse, 0x6 ;  /* 0x0000000609157836 */ /* 0x040fe20000000000 */
[----:B------:R1:W-:Y:S01]  /*0230*/  STG.E desc[UR4][R6.64+0x8], R13 ;  /* 0x0000080d06007986 */ /* 0x0003e2000c101904 */
[----:B------:R-:W-:-:S03]  /*0240*/  VIADD R23, R9, 0x7 ;  /* 0x0000000709177836 */ /* 0x000fc60000000000 */
[----:B------:R1:W-:Y:S04]  /*0250*/  STG.E desc[UR4][R6.64], R9 ;  /* 0x0000000906007986 */ /* 0x0003e8000c101904 */
[----:B------:R1:W-:Y:S04]  /*0260*/  STG.E desc[UR4][R6.64+0xc], R15 ;  /* 0x00000c0f06007986 */ /* 0x0003e8000c101904 */
[----:B------:R1:W-:Y:S04]  /*0270*/  STG.E desc[UR4][R6.64+0x10], R17 ;  /* 0x0000101106007986 */ /* 0x0003e8000c101904 */
[----:B------:R1:W-:Y:S04]  /*0280*/  STG.E desc[UR4][R6.64+0x14], R19 ;  /* 0x0000141306007986 */ /* 0x0003e8000c101904 */
[----:B------:R1:W-:Y:S04]  /*0290*/  STG.E desc[UR4][R6.64+0x18], R21 ;  /* 0x0000181506007986 */ /* 0x0003e8000c101904 */
[----:B------:R1:W-:Y:S01]  /*02a0*/  STG.E desc[UR4][R6.64+0x1c], R23 ;  /* 0x00001c1706007986 */ /* 0x0003e2000c101904 */
[----:B------:R-:W-:Y:S05]  /*02b0*/  @P1 BRA `(.L_x_2) ;  /* 0xfffffffc00b01947 */ /* 0x000fea000383ffff */
.L_x_1:
[----:B------:R-:W-:Y:S05]  /*02c0*/  BSYNC.RECONVERGENT B0 ;  /* 0x0000000000007941 */ /* 0x000fea0003800200 */
.L_x_0:
[----:B------:R-:W-:Y:S05]  /*02d0*/  @!P0 EXIT ;  /* 0x000000000000894d */ /* 0x000fea0003800000 */
[----:B------:R-:W-:Y:S01]  /*02e0*/  ISETP.GE.U32.AND P0, PT, R10, 0x4, PT ;  /* 0x000000040a00780c */ /* 0x000fe20003f06070 */
[----:B------:R-:W-:Y:S01]  /*02f0*/  BSSY.RECONVERGENT B0, `(.L_x_3) ;  /* 0x000000f000007945 */ /* 0x000fe20003800200 */
[----:B-1----:R-:W-:-:S04]  /*0300*/  LOP3.LUT R6, R0, 0x3, RZ, 0xc0, !PT ;  /* 0x0000000300067812 */ /* 0x002fc800078ec0ff */
[----:B------:R-:W-:-:S07]  /*0310*/  ISETP.NE.AND P1, PT, R6, RZ, PT ;  /* 0x000000ff0600720c */ /* 0x000fce0003f25270 */
[----:B------:R-:W-:Y:S06]  /*0320*/  @!P0 BRA `(.L_x_4) ;  /* 0x00000000002c8947 */ /* 0x000fec0003800000 */
[----:B------:R-:W0:Y:S01]  /*0330*/  LDC.64 R4, c[0x0][0x380] ;  /* 0x0000e000ff047b82 */ /* 0x000e220000000a00 */
[----:B------:R-:W-:Y:S02]  /*0340*/  IMAD.IADD R7, R2, 0x1, R3 ;  /* 0x0000000102077824 */ /* 0x000fe400078e0203 */
[----:B------:R-:W-:Y:S02]  /*0350*/  VIADD R3, R3, 0x4 ;  /* 0x0000000403037836 */ /* 0x000fe40000000000 */
[C---:B------:R-:W-:Y:S01]  /*0360*/  VIADD R9, R7.reuse, 0x1 ;  /* 0x0000000107097836 */ /* 0x040fe20000000000 */
[C---:B------:R-:W-:Y:S01]  /*0370*/  IADD3 R11, PT, PT, R7.reuse, 0x2, RZ ;  /* 0x00000002070b7810 */ /* 0x040fe20007ffe0ff */
[C---:B------:R-:W-:Y:S02]  /*0380*/  VIADD R13, R7.reuse, 0x3 ;  /* 0x00000003070d7836 */ /* 0x040fe40000000000 */
[----:B0-----:R-:W-:-:S05]  /*0390*/  IMAD.WIDE R4, R7, 0x4, R4 ;  /* 0x0000000407047825 */ /* 0x001fca00078e0204 */
[----:B------:R0:W-:Y:S04]  /*03a0*/  STG.E desc[UR4][R4.64], R7 ;  /* 0x0000000704007986 */ /* 0x0001e8000c101904 */
[----:B------:R0:W-:Y:S04]  /*03b0*/  STG.E desc[UR4][R4.64+0x4], R9 ;  /* 0x0000040904007986 */ /* 0x0001e8000c101904 */
[----:B------:R0:W-:Y:S04]  /*03c0*/  STG.E desc[UR4][R4.64+0x8], R11 ;  /* 0x0000080b04007986 */ /* 0x0001e8000c101904 */
[----:B------:R0:W-:Y:S02]  /*03d0*/  STG.E desc[UR4][R4.64+0xc], R13 ;  /* 0x00000c0d04007986 */ /* 0x0001e4000c101904 */
.L_x_4:
[----:B------:R-:W-:Y:S05]  /*03e0*/  BSYNC.RECONVERGENT B0 ;  /* 0x0000000000007941 */ /* 0x000fea0003800200 */
.L_x_3:
[----:B------:R-:W-:Y:S05]  /*03f0*/  @!P1 EXIT ;  /* 0x000000000000994d */ /* 0x000fea0003800000 */
[----:B------:R-:W-:Y:S02]  /*0400*/  ISETP.NE.AND P0, PT, R6, 0x1, PT ;  /* 0x000000010600780c */ /* 0x000fe40003f05270 */
[----:B------:R-:W-:-:S04]  /*0410*/  LOP3.LUT R0, R0, 0x1, RZ, 0xc0, !PT ;  /* 0x0000000100007812 */ /* 0x000fc800078ec0ff */
[----:B------:R-:W-:-:S07]  /*0420*/  ISETP.NE.U32.AND P1, PT, R0, 0x1, PT ;  /* 0x000000010000780c */ /* 0x000fce0003f25070 */
[----:B0-----:R-:W0:Y:S01]  /*0430*/  @P0 LDC.64 R4, c[0x0][0x380] ;  /* 0x0000e000ff040b82 */ /* 0x001e220000000a00 */
[----:B------:R-:W-:-:S05]  /*0440*/  @P0 IADD3 R7, PT, PT, R2, R3, RZ ;  /* 0x0000000302070210 */ /* 0x000fca0007ffe0ff */
[C---:B------:R-:W-:Y:S02]  /*0450*/  @P0 VIADD R9, R7.reuse, 0x1 ;  /* 0x0000000107090836 */ /* 0x040fe40000000000 */
[----:B0-----:R-:W-:-:S05]  /*0460*/  @P0 IMAD.WIDE R4, R7, 0x4, R4 ;  /* 0x0000000407040825 */ /* 0x001fca00078e0204 */
[----:B------:R0:W-:Y:S04]  /*0470*/  @P0 STG.E desc[UR4][R4.64], R7 ;  /* 0x0000000704000986 */ /* 0x0001e8000c101904 */
[----:B------:R0:W-:Y:S01]  /*0480*/  @P0 STG.E desc[UR4][R4.64+0x4], R9 ;  /* 0x0000040904000986 */ /* 0x0001e2000c101904 */
[----:B------:R-:W-:Y:S05]  /*0490*/  @P1 EXIT ;  /* 0x000000000000194d */ /* 0x000fea0003800000 */
[----:B0-----:R-:W0:Y:S01]  /*04a0*/  LDC.64 R4, c[0x0][0x380] ;  /* 0x0000e000ff047b82 */ /* 0x001e220000000a00 */
[----:B------:R-:W-:-:S05]  /*04b0*/  @P0 VIADD R3, R3, 0x2 ;  /* 0x0000000203030836 */ /* 0x000fca0000000000 */
[----:B------:R-:W-:-:S05]  /*04c0*/  IADD3 R7, PT, PT, R2, R3, RZ ;  /* 0x0000000302077210 */ /* 0x000fca0007ffe0ff */
[----:B0-----:R-:W-:-:S05]  /*04d0*/  IMAD.WIDE R2, R7, 0x4, R4 ;  /* 0x0000000407027825 */ /* 0x001fca00078e0204 */
[----:B------:R-:W-:Y:S01]  /*04e0*/  STG.E desc[UR4][R2.64], R7 ;  /* 0x0000000702007986 */ /* 0x000fe2000c101904 */
[----:B------:R-:W-:Y:S05]  /*04f0*/  EXIT ;  /* 0x000000000000794d */ /* 0x000fea0003800000 */
.L_x_5:
[----:B------:R-:W-:-:S00]  /*0500*/  BRA `(.L_x_5) ;  /* 0xfffffffc00fc7947 */ /* 0x000fc0000383ffff */
[----:B------:R-:W-:-:S00]  /*0510*/  NOP ;  /* 0x0000000000007918 */ /* 0x000fc00000000000 */
        /* <DEDUP_REMOVED lines=14> */
.L_x_7:


//--------------------- .text._Z16transpose_matrixPiS_i --------------------------
	.section	.text._Z16transpose_matrixPiS_i,"ax",@progbits
	.align	128
        .global         _Z16transpose_matrixPiS_i
        .type           _Z16transpose_matrixPiS_i,@function
        .size           _Z16transpose_matrixPiS_i,(.L_x_8 - _Z16transpose_matrixPiS_i)
        .other          _Z16transpose_matrixPiS_i,@"STO_CUDA_ENTRY STV_DEFAULT"
_Z16transpose_matrixPiS_i:
.text._Z16transpose_matrixPiS_i:
[----:B------:R-:W-:Y:S01]  /*0000*/  LDC R1, c[0x0][0x37c] ;  /* 0x0000df00ff017b82 */ /* 0x000fe20000000800 */
[----:B------:R-:W0:Y:S07]  /*0010*/  LDCU UR4, c[0x0][0x390] ;  /* 0x00007200ff0477ac */ /* 0x000e2e0008000800 */
[----:B------:R-:W1:Y:S01]  /*0020*/  S2UR UR10, SR_CTAID.X ;  /* 0x00000000000a79c3 */ /* 0x000e620000002500 */
[----:B------:R-:W2:Y:S01]  /*0030*/  LDCU.64 UR8, c[0x0][0x358] ;  /* 0x00006b00ff0877ac */ /* 0x000ea20008000a00 */
[----:B0-----:R-:W-:Y:S01]  /*0040*/  MOV R0, UR4 ;  /* 0x0000000400007c02 */ /* 0x001fe20008000f00 */
[----:B------:R-:W-:-:S03]  /*0050*/  UISETP.NE.AND UP0, UPT, UR4, URZ, UPT ;  /* 0x000000ff0400728c */ /* 0x000fc6000bf05270 */
[----:B------:R-:W-:Y:S01]  /*0060*/  IABS R5, R0 ;  /* 0x0000000000057213 */ /* 0x000fe20000000000 */
[----:B-1----:R-:W-:-:S03]  /*0070*/  ULOP3.LUT UR5, UR10, UR4, URZ, 0x3c, !UPT ;  /* 0x000000040a057292 */ /* 0x002fc6000f8e3cff */
[----:B------:R-:W0:Y:S08]  /*0080*/  I2F.RP R0, R5 ;  /* 0x0000000500007306 */ /* 0x000e300000209400 */
[----:B0-----:R-:W0:Y:S02]  /*0090*/  MUFU.RCP R0, R0 ;  /* 0x0000000000007308 */ /* 0x001e240000001000 */
[----:B0-----:R-:W-:-:S06]  /*00a0*/  IADD3 R2, PT, PT, R0, 0xffffffe, RZ ;  /* 0x0ffffffe00027810 */ /* 0x001fcc0007ffe0ff */
[----:B------:R0:W1:Y:S02]  /*00b0*/  F2I.FTZ.U32.TRUNC.NTZ R3, R2 ;  /* 0x0000000200037305 */ /* 0x000064000021f000 */
[----:B0-----:R-:W-:Y:S02]  /*00c0*/  HFMA2 R2, -RZ, RZ, 0, 0 ;  /* 0x00000000ff027431 */ /* 0x001fe400000001ff */
[----:B-1----:R-:W-:-:S04]  /*00d0*/  IMAD.MOV R4, RZ, RZ, -R3 ;  /* 0x000000ffff047224 */ /* 0x002fc800078e0a03 */
[----:B------:R-:W-:Y:S01]  /*00e0*/  IMAD R7, R4, R5, RZ ;  /* 0x0000000504077224 */ /* 0x000fe200078e02ff */
[----:B------:R-:W-:-:S03]  /*00f0*/  IABS R4, UR10 ;  /* 0x0000000a00047c13 */ /* 0x000fc60008000000 */
[----:B------:R-:W-:-:S06]  /*0100*/  IMAD.HI.U32 R3, R3, R7, R2 ;  /* 0x0000000703037227 */ /* 0x000fcc00078e0002 */
[----:B------:R-:W-:-:S05]  /*0110*/  IMAD.HI.U32 R3, R3, R4, RZ ;  /* 0x0000000403037227 */ /* 0x000fca00078e00ff */
[----:B------:R-:W-:-:S05]  /*0120*/  IADD3 R0, PT, PT, -R3, RZ, RZ ;  /* 0x000000ff03007210 */ /* 0x000fca0007ffe1ff */
[----:B------:R-:W-:-:S05]  /*0130*/  IMAD R0, R5, R0, R4 ;  /* 0x0000000005007224 */ /* 0x000fca00078e0204 */
[----:B------:R-:W-:-:S13]  /*0140*/  ISETP.GT.U32.AND P1, PT, R5, R0, PT ;  /* 0x000000000500720c */ /* 0x000fda0003f24070 */
[----:B------:R-:W-:Y:S01]  /*0150*/  @!P1 IMAD.IADD R0, R0, 0x1, -R5 ;  /* 0x0000000100009824 */ /* 0x000fe200078e0a05 */
[----:B------:R-:W-:-:S04]  /*0160*/  @!P1 IADD3 R3, PT, PT, R3, 0x1, RZ ;  /* 0x0000000103039810 */ /* 0x000fc80007ffe0ff */
[----:B------:R-:W-:Y:S02]  /*0170*/  ISETP.GE.U32.AND P0, PT, R0, R5, PT ;  /* 0x000000050000720c */ /* 0x000fe40003f06070 */
[----:B------:R-:W0:Y:S11]  /*0180*/  S2R R0, SR_TID.X ;  /* 0x0000000000007919 */ /* 0x000e360000002100 */
[----:B------:R-:W-:-:S02]  /*0190*/  @P0 IADD3 R3, PT, PT, R3, 0x1, RZ ;  /* 0x0000000103030810 */ /* 0x000fc40007ffe0ff */
[----:B------:R-:W-:Y:S02]  /*01a0*/  ISETP.LE.AND P0, PT, RZ, UR5, PT ;  /* 0x00000005ff007c0c */ /* 0x000fe4000bf03270 */
[----:B------:R-:W-:-:S13]  /*01b0*/  R2UR UR11, R3 ;  /* 0x00000000030b72ca */ /* 0x000fda00000e0000 */
[----:B------:R-:W-:-:S05]  /*01c0*/  @!P0 IMAD R2, RZ, RZ, -UR11 ;  /* 0x8000000bff028e24 */ /* 0x000fca000f8e02ff */
[----:B------:R-:W-:Y:S02]  /*01d0*/  @!P0 R2UR UR11, R2 ;  /* 0x00000000020b82ca */ /* 0x000fe400000e0000 */
[----:B------:R-:W1:Y:S07]  /*01e0*/  LDC.64 R2, c[0x0][0x380] ;  /* 0x0000e000ff027b82 */ /* 0x000e6e0000000a00 */
[----:B------:R-:W-:-:S04]  /*01f0*/  @!UP0 ULOP3.LUT UR11, URZ, UR4, URZ, 0x33, !UPT ;  /* 0x00000004ff0b8292 */ /* 0x000fc8000f8e33ff */
[----:B------:R-:W-:Y:S02]  /*0200*/  UIADD3 UR5, UPT, UPT, -UR11, URZ, URZ ;  /* 0x000000ff0b057290 */ /* 0x000fe4000fffe1ff */
[----:B------:R-:W-:Y:S02]  /*0210*/  MOV R5, UR11 ;  /* 0x0000000b00057c02 */ /* 0x000fe40008000f00 */
[----:B------:R-:W-:-:S03]  /*0220*/  UIMAD UR6, UR4, UR5, UR10 ;  /* 0x00000005040672a4 */ /* 0x000fc6000f8e020a */
[----:B0-----:R-:W-:-:S03]  /*0230*/  IMAD R4, R5, 0x2d, R0 ;  /* 0x0000002d05047824 */ /* 0x001fc600078e0200 */
[----:B------:R-:W-:Y:S01]  /*0240*/  MOV R5, UR6 ;  /* 0x0000000600057c02 */ /* 0x000fe20008000f00 */
[----:B------:R-:W-:-:S04]  /*0250*/  IMAD R4, R4, 0x7e9, RZ ;  /* 0x000007e904047824 */ /* 0x000fc800078e02ff */
[----:B------:R-:W-:-:S04]  /*0260*/  IMAD R5, R5, 0x2d, R4 ;  /* 0x0000002d05057824 */ /* 0x000fc800078e0204 */
[----:B-1----:R-:W-:-:S05]  /*0270*/  IMAD.WIDE R2, R5, 0x4, R2 ;  /* 0x0000000405027825 */ /* 0x002fca00078e0202 */
[----:B--2---:R-:W2:Y:S04]  /*0280*/  LDG.E R5, desc[UR8][R2.64] ;  /* 0x0000000802057981 */ /* 0x004ea8000c1e1900 */
[----:B------:R-:W3:Y:S04]  /*0290*/  LDG.E R7, desc[UR8][R2.64+0x4] ;  /* 0x0000040802077981 */ /* 0x000ee8000c1e1900 */
[----:B------:R-:W4:Y:S04]  /*02a0*/  LDG.E R9, desc[UR8][R2.64+0x8] ;  /* 0x0000080802097981 */ /* 0x000f28000c1e1900 */
[----:B------:R-:W5:Y:S04]  /*02b0*/  LDG.E R11, desc[UR8][R2.64+0xc] ;  /* 0x00000c08020b7981 */ /* 0x000f68000c1e1900 */
        /* <DEDUP_REMOVED lines=40> */
[----:B------:R0:W5:Y:S01]  /*0540*/  LDG.E R44, desc[UR8][R2.64+0xb0] ;  /* 0x0000b008022c7981 */ /* 0x000162000c1e1900 */
[----:B------:R-:W1:Y:S01]  /*0550*/  S2UR UR5, SR_CgaCtaId ;  /* 0x00000000000579c3 */ /* 0x000e620000008800 */
[----:B------:R-:W-:Y:S01]  /*0560*/  UMOV UR4, 0x400 ;  /* 0x0000040000047882 */ /* 0x000fe20000000000 */
[----:B------:R-:W-:Y:S01]  /*0570*/  ISETP.NE.AND P0, PT, RZ, UR10, PT ;  /* 0x0000000aff007c0c */ /* 0x000fe2000bf05270 */
[----:B-1----:R-:W-:-:S02]  /*0580*/  ULEA UR7, UR5, UR4, 0x18 ;  /* 0x0000000405077291 */ /* 0x002fc4000f8ec0ff */
[----:B------:R-:W-:-:S04]  /*0590*/  UIADD3 UR4, UPT, UPT, UR4, 0x1fa4, URZ ;  /* 0x00001fa404047890 */ /* 0x000fc8000fffe0ff */
[----:B------:R-:W-:Y:S01]  /*05a0*/  ULEA UR4, UR5, UR4, 0x18 ;  /* 0x0000000405047291 */ /* 0x000fe2000f8ec0ff */
[----:B------:R-:W-:-:S04]  /*05b0*/  IMAD.U32 R4, RZ, RZ, UR7 ;  /* 0x00000007ff047e24 */ /* 0x000fc8000f8e00ff */
[C---:B------:R-:W-:Y:S01]  /*05c0*/  IMAD R4, R0.reuse, 0xb4, R4 ;  /* 0x000000b400047824 */ /* 0x040fe200078e0204 */
[----:B0-----:R-:W-:-:S04]  /*05d0*/  LEA R2, R0, UR4, 0x2 ;  /* 0x0000000400027c11 */ /* 0x001fc8000f8e10ff */
[----:B--2---:R0:W-:Y:S04]  /*05e0*/  STS [R4], R5 ;  /* 0x0000000504007388 */ /* 0x0041e80000000800 */
[----:B---3--:R0:W-:Y:S04]  /*05f0*/  STS [R4+0x4], R7 ;  /* 0x0000040704007388 */ /* 0x0081e80000000800 */
[----:B----4-:R0:W-:Y:S04]  /*0600*/  STS [R4+0x8], R9 ;  /* 0x0000080904007388 */ /* 0x0101e80000000800 */
[----:B-----5:R0:W-:Y:S04]  /*0610*/  STS [R4+0xc], R11 ;  /* 0x00000c0b04007388 */ /* 0x0201e80000000800 */
[----:B------:R0:W-:Y:S04]  /*0620*/  STS [R4+0x10], R13 ;  /* 0x0000100d04007388 */ /* 0x0001e80000000800 */
        /* <DEDUP_REMOVED lines=40> */
[----:B------:R0:W-:Y:S04]  /*08b0*/  STS [R2], R5 ;  /* 0x0000000502007388 */ /* 0x0001e80000000800 */
        /* <DEDUP_REMOVED lines=43> */
[----:B------:R0:W-:Y:S01]  /*0b70*/  STS [R2+0x1ef0], R44 ;  /* 0x001ef02c02007388 */ /* 0x0001e20000000800 */
[----:B------:R-:W-:Y:S06]  /*0b80*/  BAR.SYNC.DEFER_BLOCKING 0x0 ;  /* 0x0000000000007b1d */ /* 0x000fec0000010000 */
[----:B------:R-:W-:Y:S05]  /*0b90*/  @P0 EXIT ;  /* 0x000000000000094d */ /* 0x000fea0003800000 */
[----:B0-----:R-:W-:Y:S01]  /*0ba0*/  IMAD R4, R0, 0xb0, R2 ;  /* 0x000000b000047824 */ /* 0x001fe200078e0202 */
[----:B------:R-:W-:Y:S01]  /*0bb0*/  MOV R5, UR11 ;  /* 0x0000000b00057c02 */ /* 0x000fe20008000f00 */
[----:B------:R-:W0:Y:S01]  /*0bc0*/  LDC.64 R2, c[0x0][0x388] ;  /* 0x0000e200ff027b82 */ /* 0x000e220000000a00 */
[----:B------:R-:W-:Y:S02]  /*0bd0*/  MOV R17, UR6 ;  /* 0x0000000600117c02 */ /* 0x000fe40008000f00 */
[----:B------:R-:W1:Y:S01]  /*0be0*/  LDS R7, [R4] ;  /* 0x0000000004077984 */ /* 0x000e620000000800 */
[----:B------:R-:W-:-:S03]  /*0bf0*/  IMAD R0, R5, 0x2d, R0 ;  /* 0x0000002d05007824 */ /* 0x000fc600078e0200 */
[----:B------:R-:W2:Y:S01]  /*0c00*/  LDS R9, [R4+0x4] ;  /* 0x0000040004097984 */ /* 0x000ea20000000800 */
[----:B------:R-:W-:-:S03]  /*0c10*/  IMAD R0, R0, 0x7e9, RZ ;  /* 0x000007e900007824 */ /* 0x000fc600078e02ff */
[----:B------:R-:W3:Y:S01]  /*0c20*/  LDS R11, [R4+0x8] ;  /* 0x00000800040b7984 */ /* 0x000ee20000000800 */
[----:B------:R-:W-:-:S03]  /*0c30*/  IMAD R0, R5, -0x163c8, R0 ;  /* 0xfffe9c3805007824 */ /* 0x000fc600078e0200 */
[----:B------:R-:W4:Y:S01]  /*0c40*/  LDS R13, [R4+0xc] ;  /* 0x00000c00040d7984 */ /* 0x000f220000000800 */
[----:B------:R-:W-:-:S03]  /*0c50*/  IMAD R5, R17, 0x163f5, R0 ;  /* 0x000163f511057824 */ /* 0x000fc600078e0200 */
[----:B------:R-:W5:Y:S04]  /*0c60*/  LDS R15, [R4+0x10] ;  /* 0x00001000040f7984 */ /* 0x000f680000000800 */
[----:B------:R-:W-:Y:S01]  /*0c70*/  LDS R17, [R4+0x18] ;  /* 0x0000180004117984 */ /* 0x000fe20000000800 */
[----:B0-----:R-:W-:-:S03]  /*0c80*/  IMAD.WIDE.U32 R2, R5, 0x4, R2 ;  /* 0x0000000405027825 */ /* 0x001fc600078e0002 */
[----:B------:R-:W0:Y:S04]  /*0c90*/  LDS R5, [R4+0x14] ;  /* 0x0000140004057984 */ /* 0x000e280000000800 */
[----:B------:R-:W0:Y:S04]  /*0ca0*/  LDS R19, [R4+0x1c] ;  /* 0x00001c0004137984 */ /* 0x000e280000000800 */
[----:B------:R-:W0:Y:S04]  /*0cb0*/  LDS R21, [R4+0x20] ;  /* 0x0000200004157984 */ /* 0x000e280000000800 */
[----:B------:R-:W0:Y:S04]  /*0cc0*/  LDS R23, [R4+0x24] ;  /* 0x0000240004177984 */ /* 0x000e280000000800 */
[----:B-1----:R-:W-:Y:S04]  /*0cd0*/  STG.E desc[UR8][R2.64], R7 ;  /* 0x0000000702007986 */ /* 0x002fe8000c101908 */
[----:B--2---:R-:W-:Y:S04]  /*0ce0*/  STG.E desc[UR8][R2.64+0x4], R9 ;  /* 0x0000040902007986 */ /* 0x004fe8000c101908 */
[----:B---3--:R-:W-:Y:S04]  /*0cf0*/  STG.E desc[UR8][R2.64+0x8], R11 ;  /* 0x0000080b02007986 */ /* 0x008fe8000c101908 */
[----:B----4-:R-:W-:Y:S04]  /*0d00*/  STG.E desc[UR8][R2.64+0xc], R13 ;  /* 0x00000c0d02007986 */ /* 0x010fe8000c101908 */
[----:B-----5:R-:W-:Y:S04]  /*0d10*/  STG.E desc[UR8][R2.64+0x10], R15 ;  /* 0x0000100f02007986 */ /* 0x020fe8000c101908 */
[----:B------:R-:W1:Y:S04]  /*0d20*/  LDS R25, [R4+0x28] ;  /* 0x0000280004197984 */ /* 0x000e680000000800 */
[----:B------:R-:W2:Y:S04]  /*0d30*/  LDS R7, [R4+0x2c] ;  /* 0x00002c0004077984 */ /* 0x000ea80000000800 */
[----:B------:R-:W3:Y:S04]  /*0d40*/  LDS R9, [R4+0x30] ;  /* 0x0000300004097984 */ /* 0x000ee80000000800 */
[----:B------:R-:W4:Y:S04]  /*0d50*/  LDS R11, [R4+0x34] ;  /* 0x00003400040b7984 */ /* 0x000f280000000800 */
[----:B------:R-:W5:Y:S04]  /*0d60*/  LDS R13, [R4+0x38] ;  /* 0x00003800040d7984 */ /* 0x000f680000000800 */
        /* <DEDUP_REMOVED lines=30> */
[----:B0-----:R-:W-:Y:S04]  /*0f50*/  STG.E desc[UR8][R2.64+0x14], R5 ;  /* 0x0000140502007986 */ /* 0x001fe8000c101908 */
[----:B------:R-:W-:Y:S04]  /*0f60*/  STG.E desc[UR8][R2.64+0x18], R17 ;  /* 0x0000181102007986 */ /* 0x000fe8000c101908 */
[----:B------:R-:W-:Y:S04]  /*0f70*/  STG.E desc[UR8][R2.64+0x1c], R19 ;  /* 0x00001c1302007986 */ /* 0x000fe8000c101908 */
[----:B------:R-:W-:Y:S04]  /*0f80*/  STG.E desc[UR8][R2.64+0x20], R21 ;  /* 0x0000201502007986 */ /* 0x000fe8000c101908 */
[----:B------:R-:W-:Y:S04]  /*0f90*/  STG.E desc[UR8][R2.64+0x24], R23 ;  /* 0x0000241702007986 */ /* 0x000fe8000c101908 */
[----:B-1----:R-:W-:Y:S04]  /*0fa0*/  STG.E desc[UR8][R2.64+0x28], R25 ;  /* 0x0000281902007986 */ /* 0x002fe8000c101908 */
[----:B--2---:R-:W-:Y:S04]  /*0fb0*/  STG.E desc[UR8][R2.64+0x2c], R7 ;  /* 0x00002c0702007986 */ /* 0x004fe8000c101908 */
[----:B---3--:R-:W-:Y:S04]  /*0fc0*/  STG.E desc[UR8][R2.64+0x30], R9 ;  /* 0x0000300902007986 */ /* 0x008fe8000c101908 */
[----:B----4-:R-:W-:Y:S04]  /*0fd0*/  STG.E desc[UR8][R2.64+0x34], R11 ;  /* 0x0000340b02007986 */ /* 0x010fe8000c101908 */
[----:B-----5:R-:W-:Y:S04]  /*0fe0*/  STG.E desc[UR8][R2.64+0x38], R13 ;  /* 0x0000380d02007986 */ /* 0x020fe8000c101908 */
[----:B------:R-:W-:Y:S04]  /*0ff0*/  STG.E desc[UR8][R2.64+0x3c], R15 ;  /* 0x00003c0f02007986 */ /* 0x000fe8000c101908 */
        /* <DEDUP_REMOVED lines=28> */
[----:B------:R-:W-:Y:S01]  /*11c0*/  STG.E desc[UR8][R2.64+0xb0], R32 ;  /* 0x0000b02002007986 */ /* 0x000fe2000c101908 */
[----:B------:R-:W-:Y:S05]  /*11d0*/  EXIT ;  /* 0x000000000000794d */ /* 0x000fea0003800000 */
.L_x_6:
        /* <DEDUP_REMOVED lines=10> */
.L_x_8:


//--------------------- .nv.shared.reserved.0     --------------------------
	.section	.nv.shared.reserved.0,"aw",@nobits
	.weak		__nv_reservedSMEM_offset_0_alias
	.size		__nv_reservedSMEM_offset_0_alias, 0, 64
	.other		__nv_reservedSMEM_offset_0_alias,@"STO_CUDA_RESERVED_SHARED STV_DEFAULT"
__nv_reservedSMEM_offset_0_alias:
	.zero		0
	.zero		64


//--------------------- .nv.shared._Z16transpose_matrixPiS_i --------------------------
	.section	.nv.shared._Z16transpose_matrixPiS_i,"aw",@nobits
	.sectionflags	@""
	.align	4
.nv.shared._Z16transpose_matrixPiS_i:
	.zero		17224


//--------------------- .nv.constant0._Z11init_matrixPii --------------------------
	.section	.nv.constant0._Z11init_matrixPii,"a",@progbits
	.sectionflags	@""
	.align	4
.nv.constant0._Z11init_matrixPii:
	.zero		908


//--------------------- .nv.constant0._Z16transpose_matrixPiS_i --------------------------
	.section	.nv.constant0._Z16transpose_matrixPiS_i,"a",@progbits
	.sectionflags	@""
	.align	4
.nv.constant0._Z16transpose_matrixPiS_i:
	.zero		916


//--------------------- SYMBOLS --------------------------

	.type		.nv.reservedSmem.offset0,@object
	.size		.nv.reservedSmem.offset0,0x4
	.type		.nv.reservedSmem.cap,@object
	.size		.nv.reservedSmem.cap,0x4
